//
// Generated by NVIDIA NVVM Compiler
//
// Compiler Build ID: CL-36424714
// Cuda compilation tools, release 13.0, V13.0.88
// Based on NVVM 20.0.0
//

.version 9.0
.target sm_100
.address_size 64

	// .globl	_Z13MCMCGPUKernelPi

.visible .entry _Z13MCMCGPUKernelPi(
	.param .u64 .ptr .align 1 _Z13MCMCGPUKernelPi_param_0
)
{


	ret;

}


// ===== COMPILED SASS (sm_100) =====

	.target	sm_100

	.elftype	@"ET_EXEC"


//--------------------- .note.nv.tkinfo           --------------------------
	.section	.note.nv.tkinfo,"",@"SHT_NOTE"
	.sectionflags	@"SHF_NOTE_NV_TKINFO"
	.tkinfo
        /*0018*/ 	.word	0x00000002
        /*0030*/ 	.string	""
        /*0030*/ 	.string	"ptxas"
        /*0030*/ 	.string	"Cuda compilation tools, release 13.0, V13.0.88"
        /*0030*/ 	.string	"Build cuda_13.0.r13.0/compiler.36424714_0"
        /*0030*/ 	.string	"-arch sm_100 -m 64 "



//--------------------- .note.nv.cuinfo           --------------------------
	.section	.note.nv.cuinfo,"",@"SHT_NOTE"
	.sectionflags	@"SHF_NOTE_NV_CUINFO"
        /*0018*/ 	.short	0x0002
        /*001a*/ 	.short	0x0064
        /*001c*/ 	.short	0x0082
	.zero		2


//--------------------- .nv.info                  --------------------------
	.section	.nv.info,"",@"SHT_CUDA_INFO"
	.align	4


	//----- nvinfo : EIATTR_REGCOUNT
	.align		4
        /*0000*/ 	.byte	0x04, 0x2f
        /*0002*/ 	.short	(.L_1 - .L_0)
	.align		4
.L_0:
        /*0004*/ 	.word	index@(_Z13MCMCGPUKernelPi)
        /*0008*/ 	.word	0x00000004


	//----- nvinfo : EIATTR_FRAME_SIZE
	.align		4
.L_1:
        /*000c*/ 	.byte	0x04, 0x11
        /*000e*/ 	.short	(.L_3 - .L_2)
	.align		4
.L_2:
        /*0010*/ 	.word	index@(_Z13MCMCGPUKernelPi)
        /*0014*/ 	.word	0x00000000


	//----- nvinfo : EIATTR_MIN_STACK_SIZE
	.align		4
.L_3:
        /*0018*/ 	.byte	0x04, 0x12
        /*001a*/ 	.short	(.L_5 - .L_4)
	.align		4
.L_4:
        /*001c*/ 	.word	index@(_Z13MCMCGPUKernelPi)
        /*0020*/ 	.word	0x00000000
.L_5:


//--------------------- .nv.compat                --------------------------
	.section	.nv.compat,"",@"SHT_CUDA_COMPAT_INFO"
	.align	4
        /*0000*/ 	.byte	0x02, 0x09, 0x00, 0x00, 0x02, 0x02, 0x01, 0x00, 0x02, 0x05, 0x05, 0x00, 0x03, 0x07, 0x01, 0x01
        /*0010*/ 	.byte	0x02, 0x03, 0x00, 0x00, 0x02, 0x06, 0x01, 0x00, 0x04, 0x0b, 0x08, 0x00, 0x09, 0x00, 0x00, 0x00
        /*0020*/ 	.byte	0x00, 0x00, 0x00, 0x00


//--------------------- .nv.info._Z13MCMCGPUKernelPi --------------------------
	.section	.nv.info._Z13MCMCGPUKernelPi,"",@"SHT_CUDA_INFO"
	.sectionflags	@""
	.align	4


	//----- nvinfo : EIATTR_CUDA_API_VERSION
	.align		4
        /*0000*/ 	.byte	0x04, 0x37
        /*0002*/ 	.short	(.L_7 - .L_6)
.L_6:
        /*0004*/ 	.word	0x00000082


	//----- nvinfo : EIATTR_KPARAM_INFO
	.align		4
.L_7:
        /*0008*/ 	.byte	0x04, 0x17
        /*000a*/ 	.short	(.L_9 - .L_8)
.L_8:
        /*000c*/ 	.word	0x00000000
        /*0010*/ 	.short	0x0000
        /*0012*/ 	.short	0x0000
        /*0014*/ 	.byte	0x00, 0xf5, 0x21, 0x00


	//----- nvinfo : EIATTR_SPARSE_MMA_MASK
	.align		4
.L_9:
        /*0018*/ 	.byte	0x03, 0x50
        /*001a*/ 	.short	0x0000


	//----- nvinfo : EIATTR_MAXREG_COUNT
	.align		4
        /*001c*/ 	.byte	0x03, 0x1b
        /*001e*/ 	.short	0x00ff


	//----- nvinfo : EIATTR_MERCURY_ISA_VERSION
	.align		4
        /*0020*/ 	.byte	0x03, 0x5f
        /*0022*/ 	.short	0x0101


	//----- nvinfo : EIATTR_VRC_CTA_INIT_COUNT
	.align		4
        /*0024*/ 	.byte	0x02, 0x4a
	.zero		1
	.zero		1


	//----- nvinfo : EIATTR_EXIT_INSTR_OFFSETS
	.align		4
        /*0028*/ 	.byte	0x04, 0x1c
        /*002a*/ 	.short	(.L_11 - .L_10)


	//   ....[0]....
.L_10:
        /*002c*/ 	.word	0x00000010


	//----- nvinfo : EIATTR_CBANK_PARAM_SIZE
	.align		4
.L_11:
        /*0030*/ 	.byte	0x03, 0x19
        /*0032*/ 	.short	0x0008


	//----- nvinfo : EIATTR_PARAM_CBANK
	.align		4
        /*0034*/ 	.byte	0x04, 0x0a
        /*0036*/ 	.short	(.L_13 - .L_12)
	.align		4
.L_12:
        /*0038*/ 	.word	index@(.nv.constant0._Z13MCMCGPUKernelPi)
        /*003c*/ 	.short	0x0380
        /*003e*/ 	.short	0x0008


	//----- nvinfo : EIATTR_SW_WAR
	.align		4
.L_13:
        /*0040*/ 	.byte	0x04, 0x36
        /*0042*/ 	.short	(.L_15 - .L_14)
.L_14:
        /*0044*/ 	.word	0x00000008
.L_15:


//--------------------- .nv.callgraph             --------------------------
	.section	.nv.callgraph,"",@"SHT_CUDA_CALLGRAPH"
	.align	4
	.sectionentsize	8
	.align		4
        /*0000*/ 	.word	0x00000000
	.align		4
        /*0004*/ 	.word	0xffffffff
	.align		4
        /*0008*/ 	.word	0x00000000
	.align		4
        /*000c*/ 	.word	0xfffffffe
	.align		4
        /*0010*/ 	.word	0x00000000
	.align		4
        /*0014*/ 	.word	0xfffffffd
	.align		4
        /*0018*/ 	.word	0x00000000
	.align		4
        /*001c*/ 	.word	0xfffffffc


//--------------------- .text._Z13MCMCGPUKernelPi --------------------------
	.section	.text._Z13MCMCGPUKernelPi,"ax",@progbits
	.align	128
        .global         _Z13MCMCGPUKernelPi
        .type           _Z13MCMCGPUKernelPi,@function
        .size           _Z13MCMCGPUKernelPi,(.L_x_1 - _Z13MCMCGPUKernelPi)
        .other          _Z13MCMCGPUKernelPi,@"STO_CUDA_ENTRY STV_DEFAULT"
_Z13MCMCGPUKernelPi:
.text._Z13MCMCGPUKernelPi:
[----:B------:R-:W-:Y:S01]  /*0000*/  LDC R1, c[0x0][0x37c] ;  /* 0x0000df00ff017b82 */ /* 0x000fe20000000800 */
[----:B------:R-:W-:Y:S05]  /*0010*/  EXIT ;  /* 0x000000000000794d */ /* 0x000fea0003800000 */
.L_x_0:
[----:B------:R-:W-:-:S00]  /*0020*/  BRA `(.L_x_0) ;  /* 0xfffffffc00fc7947 */ /* 0x000fc0000383ffff */
[----:B------:R-:W-:-:S00]  /*0030*/  NOP ;  /* 0x0000000000007918 */ /* 0x000fc00000000000 */
        /* <DEDUP_REMOVED lines=12> */
.L_x_1:


//--------------------- .nv.shared.reserved.0     --------------------------
	.section	.nv.shared.reserved.0,"aw",@nobits
	.weak		__nv_reservedSMEM_offset_0_alias
	.size		__nv_reservedSMEM_offset_0_alias, 0, 64
	.other		__nv_reservedSMEM_offset_0_alias,@"STO_CUDA_RESERVED_SHARED STV_DEFAULT"
__nv_reservedSMEM_offset_0_alias:
	.zero		0
	.zero		64


//--------------------- .nv.constant0._Z13MCMCGPUKernelPi --------------------------
	.section	.nv.constant0._Z13MCMCGPUKernelPi,"a",@progbits
	.sectionflags	@""
	.align	4
.nv.constant0._Z13MCMCGPUKernelPi:
	.zero		904


//--------------------- SYMBOLS --------------------------

	.type		.nv.reservedSmem.offset0,@object
	.size		.nv.reservedSmem.offset0,0x4
